//
// Generated by NVIDIA NVVM Compiler
//
// Compiler Build ID: CL-36424714
// Cuda compilation tools, release 13.0, V13.0.88
// Based on NVVM 20.0.0
//

.version 9.0
.target sm_100
.address_size 64

	// .globl	spmv_kernel

.visible .entry spmv_kernel(
	.param .u64 .ptr .align 1 spmv_kernel_param_0,
	.param .u64 .ptr .align 1 spmv_kernel_param_1,
	.param .u64 .ptr .align 1 spmv_kernel_param_2,
	.param .u64 .ptr .align 1 spmv_kernel_param_3,
	.param .u64 .ptr .align 1 spmv_kernel_param_4,
	.param .u64 .ptr .align 1 spmv_kernel_param_5,
	.param .u64 .ptr .align 1 spmv_kernel_param_6,
	.param .u64 .ptr .align 1 spmv_kernel_param_7,
	.param .u64 .ptr .align 1 spmv_kernel_param_8,
	.param .u64 .ptr .align 1 spmv_kernel_param_9,
	.param .u64 .ptr .align 1 spmv_kernel_param_10,
	.param .u64 .ptr .align 1 spmv_kernel_param_11,
	.param .u64 .ptr .align 1 spmv_kernel_param_12,
	.param .u64 .ptr .align 1 spmv_kernel_param_13,
	.param .u32 spmv_kernel_param_14,
	.param .u32 spmv_kernel_param_15,
	.param .u64 .ptr .align 1 spmv_kernel_param_16,
	.param .u64 .ptr .align 1 spmv_kernel_param_17
)
{
	.reg .pred 	%p<11>;
	.reg .b32 	%r<46>;
	.reg .b64 	%rd<89>;
	.reg .b64 	%fd<68>;

	ld.param.u64 	%rd6, [spmv_kernel_param_5];
	ld.param.u64 	%rd7, [spmv_kernel_param_8];
	ld.param.u64 	%rd4, [spmv_kernel_param_11];
	ld.param.u64 	%rd8, [spmv_kernel_param_13];
	ld.param.u32 	%r17, [spmv_kernel_param_14];
	ld.param.u64 	%rd5, [spmv_kernel_param_17];
	cvta.to.global.u64 	%rd1, %rd8;
	cvta.to.global.u64 	%rd2, %rd7;
	cvta.to.global.u64 	%rd3, %rd6;
	mov.u32 	%r18, %ctaid.x;
	mov.u32 	%r19, %ntid.x;
	mov.u32 	%r20, %tid.x;
	mad.lo.s32 	%r1, %r18, %r19, %r20;
	setp.ge.s32 	%p1, %r1, %r17;
	@%p1 bra 	$L__BB0_14;
	cvta.to.global.u64 	%rd9, %rd4;
	mul.wide.s32 	%rd10, %r1, 4;
	add.s64 	%rd11, %rd9, %rd10;
	ld.global.nc.u32 	%r2, [%rd11];
	setp.lt.s32 	%p2, %r2, 1;
	mov.f64 	%fd67, 0d0000000000000000;
	@%p2 bra 	$L__BB0_13;
	and.b32  	%r3, %r2, 7;
	setp.lt.u32 	%p3, %r2, 8;
	mov.f64 	%fd67, 0d0000000000000000;
	mov.b32 	%r44, 0;
	@%p3 bra 	$L__BB0_5;
	and.b32  	%r44, %r2, 2147483640;
	neg.s32 	%r42, %r44;
	shl.b32 	%r6, %r17, 3;
	mov.f64 	%fd67, 0d0000000000000000;
	mul.wide.s32 	%rd18, %r17, 8;
	mul.wide.s32 	%rd20, %r17, 4;
	mov.u32 	%r41, %r1;
$L__BB0_4:
	.pragma "nounroll";
	mul.wide.s32 	%rd12, %r41, 8;
	add.s64 	%rd13, %rd3, %rd12;
	ld.global.nc.f64 	%fd17, [%rd13];
	mul.wide.s32 	%rd14, %r41, 4;
	add.s64 	%rd15, %rd2, %rd14;
	ld.global.nc.u32 	%r22, [%rd15];
	mul.wide.s32 	%rd16, %r22, 8;
	add.s64 	%rd17, %rd1, %rd16;
	ld.global.f64 	%fd18, [%rd17];
	fma.rn.f64 	%fd19, %fd17, %fd18, %fd67;
	add.s64 	%rd19, %rd13, %rd18;
	ld.global.nc.f64 	%fd20, [%rd19];
	add.s64 	%rd21, %rd15, %rd20;
	ld.global.nc.u32 	%r23, [%rd21];
	mul.wide.s32 	%rd22, %r23, 8;
	add.s64 	%rd23, %rd1, %rd22;
	ld.global.f64 	%fd21, [%rd23];
	fma.rn.f64 	%fd22, %fd20, %fd21, %fd19;
	add.s64 	%rd24, %rd19, %rd18;
	ld.global.nc.f64 	%fd23, [%rd24];
	add.s64 	%rd25, %rd21, %rd20;
	ld.global.nc.u32 	%r24, [%rd25];
	mul.wide.s32 	%rd26, %r24, 8;
	add.s64 	%rd27, %rd1, %rd26;
	ld.global.f64 	%fd24, [%rd27];
	fma.rn.f64 	%fd25, %fd23, %fd24, %fd22;
	add.s64 	%rd28, %rd24, %rd18;
	ld.global.nc.f64 	%fd26, [%rd28];
	add.s64 	%rd29, %rd25, %rd20;
	ld.global.nc.u32 	%r25, [%rd29];
	mul.wide.s32 	%rd30, %r25, 8;
	add.s64 	%rd31, %rd1, %rd30;
	ld.global.f64 	%fd27, [%rd31];
	fma.rn.f64 	%fd28, %fd26, %fd27, %fd25;
	add.s64 	%rd32, %rd28, %rd18;
	ld.global.nc.f64 	%fd29, [%rd32];
	add.s64 	%rd33, %rd29, %rd20;
	ld.global.nc.u32 	%r26, [%rd33];
	mul.wide.s32 	%rd34, %r26, 8;
	add.s64 	%rd35, %rd1, %rd34;
	ld.global.f64 	%fd30, [%rd35];
	fma.rn.f64 	%fd31, %fd29, %fd30, %fd28;
	add.s64 	%rd36, %rd32, %rd18;
	ld.global.nc.f64 	%fd32, [%rd36];
	add.s64 	%rd37, %rd33, %rd20;
	ld.global.nc.u32 	%r27, [%rd37];
	mul.wide.s32 	%rd38, %r27, 8;
	add.s64 	%rd39, %rd1, %rd38;
	ld.global.f64 	%fd33, [%rd39];
	fma.rn.f64 	%fd34, %fd32, %fd33, %fd31;
	add.s64 	%rd40, %rd36, %rd18;
	ld.global.nc.f64 	%fd35, [%rd40];
	add.s64 	%rd41, %rd37, %rd20;
	ld.global.nc.u32 	%r28, [%rd41];
	mul.wide.s32 	%rd42, %r28, 8;
	add.s64 	%rd43, %rd1, %rd42;
	ld.global.f64 	%fd36, [%rd43];
	fma.rn.f64 	%fd37, %fd35, %fd36, %fd34;
	add.s64 	%rd44, %rd40, %rd18;
	ld.global.nc.f64 	%fd38, [%rd44];
	add.s64 	%rd45, %rd41, %rd20;
	ld.global.nc.u32 	%r29, [%rd45];
	mul.wide.s32 	%rd46, %r29, 8;
	add.s64 	%rd47, %rd1, %rd46;
	ld.global.f64 	%fd39, [%rd47];
	fma.rn.f64 	%fd67, %fd38, %fd39, %fd37;
	add.s32 	%r42, %r42, 8;
	add.s32 	%r41, %r41, %r6;
	setp.ne.s32 	%p4, %r42, 0;
	@%p4 bra 	$L__BB0_4;
$L__BB0_5:
	setp.eq.s32 	%p5, %r3, 0;
	@%p5 bra 	$L__BB0_13;
	and.b32  	%r12, %r2, 3;
	setp.lt.u32 	%p6, %r3, 4;
	@%p6 bra 	$L__BB0_8;
	mad.lo.s32 	%r30, %r44, %r17, %r1;
	mul.wide.s32 	%rd48, %r30, 8;
	add.s64 	%rd49, %rd3, %rd48;
	ld.global.nc.f64 	%fd41, [%rd49];
	mul.wide.s32 	%rd50, %r30, 4;
	add.s64 	%rd51, %rd2, %rd50;
	ld.global.nc.u32 	%r31, [%rd51];
	mul.wide.s32 	%rd52, %r31, 8;
	add.s64 	%rd53, %rd1, %rd52;
	ld.global.f64 	%fd42, [%rd53];
	fma.rn.f64 	%fd43, %fd41, %fd42, %fd67;
	mul.wide.s32 	%rd54, %r17, 8;
	add.s64 	%rd55, %rd49, %rd54;
	ld.global.nc.f64 	%fd44, [%rd55];
	mul.wide.s32 	%rd56, %r17, 4;
	add.s64 	%rd57, %rd51, %rd56;
	ld.global.nc.u32 	%r32, [%rd57];
	mul.wide.s32 	%rd58, %r32, 8;
	add.s64 	%rd59, %rd1, %rd58;
	ld.global.f64 	%fd45, [%rd59];
	fma.rn.f64 	%fd46, %fd44, %fd45, %fd43;
	add.s64 	%rd60, %rd55, %rd54;
	ld.global.nc.f64 	%fd47, [%rd60];
	add.s64 	%rd61, %rd57, %rd56;
	ld.global.nc.u32 	%r33, [%rd61];
	mul.wide.s32 	%rd62, %r33, 8;
	add.s64 	%rd63, %rd1, %rd62;
	ld.global.f64 	%fd48, [%rd63];
	fma.rn.f64 	%fd49, %fd47, %fd48, %fd46;
	add.s64 	%rd64, %rd60, %rd54;
	ld.global.nc.f64 	%fd50, [%rd64];
	add.s64 	%rd65, %rd61, %rd56;
	ld.global.nc.u32 	%r34, [%rd65];
	mul.wide.s32 	%rd66, %r34, 8;
	add.s64 	%rd67, %rd1, %rd66;
	ld.global.f64 	%fd51, [%rd67];
	fma.rn.f64 	%fd67, %fd50, %fd51, %fd49;
	add.s32 	%r44, %r44, 4;
$L__BB0_8:
	setp.eq.s32 	%p7, %r12, 0;
	@%p7 bra 	$L__BB0_13;
	setp.eq.s32 	%p8, %r12, 1;
	@%p8 bra 	$L__BB0_11;
	mad.lo.s32 	%r35, %r44, %r17, %r1;
	mul.wide.s32 	%rd68, %r35, 8;
	add.s64 	%rd69, %rd3, %rd68;
	ld.global.nc.f64 	%fd53, [%rd69];
	mul.wide.s32 	%rd70, %r35, 4;
	add.s64 	%rd71, %rd2, %rd70;
	ld.global.nc.u32 	%r36, [%rd71];
	mul.wide.s32 	%rd72, %r36, 8;
	add.s64 	%rd73, %rd1, %rd72;
	ld.global.f64 	%fd54, [%rd73];
	fma.rn.f64 	%fd55, %fd53, %fd54, %fd67;
	mul.wide.s32 	%rd74, %r17, 8;
	add.s64 	%rd75, %rd69, %rd74;
	ld.global.nc.f64 	%fd56, [%rd75];
	mul.wide.s32 	%rd76, %r17, 4;
	add.s64 	%rd77, %rd71, %rd76;
	ld.global.nc.u32 	%r37, [%rd77];
	mul.wide.s32 	%rd78, %r37, 8;
	add.s64 	%rd79, %rd1, %rd78;
	ld.global.f64 	%fd57, [%rd79];
	fma.rn.f64 	%fd67, %fd56, %fd57, %fd55;
	add.s32 	%r44, %r44, 2;
$L__BB0_11:
	and.b32  	%r38, %r2, 1;
	setp.eq.b32 	%p9, %r38, 1;
	not.pred 	%p10, %p9;
	@%p10 bra 	$L__BB0_13;
	mad.lo.s32 	%r39, %r44, %r17, %r1;
	mul.wide.s32 	%rd80, %r39, 8;
	add.s64 	%rd81, %rd3, %rd80;
	ld.global.nc.f64 	%fd58, [%rd81];
	mul.wide.s32 	%rd82, %r39, 4;
	add.s64 	%rd83, %rd2, %rd82;
	ld.global.nc.u32 	%r40, [%rd83];
	mul.wide.s32 	%rd84, %r40, 8;
	add.s64 	%rd85, %rd1, %rd84;
	ld.global.f64 	%fd59, [%rd85];
	fma.rn.f64 	%fd67, %fd58, %fd59, %fd67;
$L__BB0_13:
	cvta.to.global.u64 	%rd86, %rd5;
	mul.wide.s32 	%rd87, %r1, 8;
	add.s64 	%rd88, %rd86, %rd87;
	st.global.f64 	[%rd88], %fd67;
$L__BB0_14:
	ret;

}


// ===== COMPILED SASS (sm_100) =====

	.target	sm_100

	.elftype	@"ET_EXEC"


//--------------------- .note.nv.tkinfo           --------------------------
	.section	.note.nv.tkinfo,"",@"SHT_NOTE"
	.sectionflags	@"SHF_NOTE_NV_TKINFO"
	.tkinfo
        /*0018*/ 	.word	0x00000002
        /*0030*/ 	.string	""
        /*0030*/ 	.string	"ptxas"
        /*0030*/ 	.string	"Cuda compilation tools, release 13.0, V13.0.88"
        /*0030*/ 	.string	"Build cuda_13.0.r13.0/compiler.36424714_0"
        /*0030*/ 	.string	"-arch sm_100 -m 64 "



//--------------------- .note.nv.cuinfo           --------------------------
	.section	.note.nv.cuinfo,"",@"SHT_NOTE"
	.sectionflags	@"SHF_NOTE_NV_CUINFO"
        /*0018*/ 	.short	0x0002
        /*001a*/ 	.short	0x0064
        /*001c*/ 	.short	0x0082
	.zero		2


//--------------------- .nv.info                  --------------------------
	.section	.nv.info,"",@"SHT_CUDA_INFO"
	.align	4


	//----- nvinfo : EIATTR_REGCOUNT
	.align		4
        /*0000*/ 	.byte	0x04, 0x2f
        /*0002*/ 	.short	(.L_1 - .L_0)
	.align		4
.L_0:
        /*0004*/ 	.word	index@(spmv_kernel)
        /*0008*/ 	.word	0x00000020


	//----- nvinfo : EIATTR_FRAME_SIZE
	.align		4
.L_1:
        /*000c*/ 	.byte	0x04, 0x11
        /*000e*/ 	.short	(.L_3 - .L_2)
	.align		4
.L_2:
        /*0010*/ 	.word	index@(spmv_kernel)
        /*0014*/ 	.word	0x00000000


	//----- nvinfo : EIATTR_MIN_STACK_SIZE
	.align		4
.L_3:
        /*0018*/ 	.byte	0x04, 0x12
        /*001a*/ 	.short	(.L_5 - .L_4)
	.align		4
.L_4:
        /*001c*/ 	.word	index@(spmv_kernel)
        /*0020*/ 	.word	0x00000000
.L_5:


//--------------------- .nv.compat                --------------------------
	.section	.nv.compat,"",@"SHT_CUDA_COMPAT_INFO"
	.align	4
        /*0000*/ 	.byte	0x02, 0x09, 0x00, 0x00, 0x02, 0x02, 0x01, 0x00, 0x02, 0x05, 0x05, 0x00, 0x03, 0x07, 0x01, 0x01
        /*0010*/ 	.byte	0x02, 0x03, 0x00, 0x00, 0x02, 0x06, 0x01, 0x00, 0x04, 0x0b, 0x08, 0x00, 0x01, 0x00, 0x00, 0x00
        /*0020*/ 	.byte	0x00, 0x00, 0x00, 0x00


//--------------------- .nv.info.spmv_kernel      --------------------------
	.section	.nv.info.spmv_kernel,"",@"SHT_CUDA_INFO"
	.sectionflags	@""
	.align	4


	//----- nvinfo : EIATTR_CUDA_API_VERSION
	.align		4
        /*0000*/ 	.byte	0x04, 0x37
        /*0002*/ 	.short	(.L_7 - .L_6)
.L_6:
        /*0004*/ 	.word	0x00000082


	//----- nvinfo : EIATTR_KPARAM_INFO
	.align		4
.L_7:
        /*0008*/ 	.byte	0x04, 0x17
        /*000a*/ 	.short	(.L_9 - .L_8)
.L_8:
        /*000c*/ 	.word	0x00000000
        /*0010*/ 	.short	0x0011
        /*0012*/ 	.short	0x0080
        /*0014*/ 	.byte	0x00, 0xf5, 0x21, 0x00


	//----- nvinfo : EIATTR_KPARAM_INFO
	.align		4
.L_9:
        /*0018*/ 	.byte	0x04, 0x17
        /*001a*/ 	.short	(.L_11 - .L_10)
.L_10:
        /*001c*/ 	.word	0x00000000
        /*0020*/ 	.short	0x0010
        /*0022*/ 	.short	0x0078
        /*0024*/ 	.byte	0x00, 0xf5, 0x21, 0x00


	//----- nvinfo : EIATTR_KPARAM_INFO
	.align		4
.L_11:
        /*0028*/ 	.byte	0x04, 0x17
        /*002a*/ 	.short	(.L_13 - .L_12)
.L_12:
        /*002c*/ 	.word	0x00000000
        /*0030*/ 	.short	0x000f
        /*0032*/ 	.short	0x0074
        /*0034*/ 	.byte	0x00, 0xf0, 0x11, 0x00


	//----- nvinfo : EIATTR_KPARAM_INFO
	.align		4
.L_13:
        /*0038*/ 	.byte	0x04, 0x17
        /*003a*/ 	.short	(.L_15 - .L_14)
.L_14:
        /*003c*/ 	.word	0x00000000
        /*0040*/ 	.short	0x000e
        /*0042*/ 	.short	0x0070
        /*0044*/ 	.byte	0x00, 0xf0, 0x11, 0x00


	//----- nvinfo : EIATTR_KPARAM_INFO
	.align		4
.L_15:
        /*0048*/ 	.byte	0x04, 0x17
        /*004a*/ 	.short	(.L_17 - .L_16)
.L_16:
        /*004c*/ 	.word	0x00000000
        /*0050*/ 	.short	0x000d
        /*0052*/ 	.short	0x0068
        /*0054*/ 	.byte	0x00, 0xf5, 0x21, 0x00


	//----- nvinfo : EIATTR_KPARAM_INFO
	.align		4
.L_17:
        /*0058*/ 	.byte	0x04, 0x17
        /*005a*/ 	.short	(.L_19 - .L_18)
.L_18:
        /*005c*/ 	.word	0x00000000
        /*0060*/ 	.short	0x000c
        /*0062*/ 	.short	0x0060
        /*0064*/ 	.byte	0x00, 0xf5, 0x21, 0x00


	//----- nvinfo : EIATTR_KPARAM_INFO
	.align		4
.L_19:
        /*0068*/ 	.byte	0x04, 0x17
        /*006a*/ 	.short	(.L_21 - .L_20)
.L_20:
        /*006c*/ 	.word	0x00000000
        /*0070*/ 	.short	0x000b
        /*0072*/ 	.short	0x0058
        /*0074*/ 	.byte	0x00, 0xf5, 0x21, 0x00


	//----- nvinfo : EIATTR_KPARAM_INFO
	.align		4
.L_21:
        /*0078*/ 	.byte	0x04, 0x17
        /*007a*/ 	.short	(.L_23 - .L_22)
.L_22:
        /*007c*/ 	.word	0x00000000
        /*0080*/ 	.short	0x000a
        /*0082*/ 	.short	0x0050
        /*0084*/ 	.byte	0x00, 0xf5, 0x21, 0x00


	//----- nvinfo : EIATTR_KPARAM_INFO
	.align		4
.L_23:
        /*0088*/ 	.byte	0x04, 0x17
        /*008a*/ 	.short	(.L_25 - .L_24)
.L_24:
        /*008c*/ 	.word	0x00000000
        /*0090*/ 	.short	0x0009
        /*0092*/ 	.short	0x0048
        /*0094*/ 	.byte	0x00, 0xf5, 0x21, 0x00


	//----- nvinfo : EIATTR_KPARAM_INFO
	.align		4
.L_25:
        /*0098*/ 	.byte	0x04, 0x17
        /*009a*/ 	.short	(.L_27 - .L_26)
.L_26:
        /*009c*/ 	.word	0x00000000
        /*00a0*/ 	.short	0x0008
        /*00a2*/ 	.short	0x0040
        /*00a4*/ 	.byte	0x00, 0xf5, 0x21, 0x00


	//----- nvinfo : EIATTR_KPARAM_INFO
	.align		4
.L_27:
        /*00a8*/ 	.byte	0x04, 0x17
        /*00aa*/ 	.short	(.L_29 - .L_28)
.L_28:
        /*00ac*/ 	.word	0x00000000
        /*00b0*/ 	.short	0x0007
        /*00b2*/ 	.short	0x0038
        /*00b4*/ 	.byte	0x00, 0xf5, 0x21, 0x00


	//----- nvinfo : EIATTR_KPARAM_INFO
	.align		4
.L_29:
        /*00b8*/ 	.byte	0x04, 0x17
        /*00ba*/ 	.short	(.L_31 - .L_30)
.L_30:
        /*00bc*/ 	.word	0x00000000
        /*00c0*/ 	.short	0x0006
        /*00c2*/ 	.short	0x0030
        /*00c4*/ 	.byte	0x00, 0xf5, 0x21, 0x00


	//----- nvinfo : EIATTR_KPARAM_INFO
	.align		4
.L_31:
        /*00c8*/ 	.byte	0x04, 0x17
        /*00ca*/ 	.short	(.L_33 - .L_32)
.L_32:
        /*00cc*/ 	.word	0x00000000
        /*00d0*/ 	.short	0x0005
        /*00d2*/ 	.short	0x0028
        /*00d4*/ 	.byte	0x00, 0xf5, 0x21, 0x00


	//----- nvinfo : EIATTR_KPARAM_INFO
	.align		4
.L_33:
        /*00d8*/ 	.byte	0x04, 0x17
        /*00da*/ 	.short	(.L_35 - .L_34)
.L_34:
        /*00dc*/ 	.word	0x00000000
        /*00e0*/ 	.short	0x0004
        /*00e2*/ 	.short	0x0020
        /*00e4*/ 	.byte	0x00, 0xf5, 0x21, 0x00


	//----- nvinfo : EIATTR_KPARAM_INFO
	.align		4
.L_35:
        /*00e8*/ 	.byte	0x04, 0x17
        /*00ea*/ 	.short	(.L_37 - .L_36)
.L_36:
        /*00ec*/ 	.word	0x00000000
        /*00f0*/ 	.short	0x0003
        /*00f2*/ 	.short	0x0018
        /*00f4*/ 	.byte	0x00, 0xf5, 0x21, 0x00


	//----- nvinfo : EIATTR_KPARAM_INFO
	.align		4
.L_37:
        /*00f8*/ 	.byte	0x04, 0x17
        /*00fa*/ 	.short	(.L_39 - .L_38)
.L_38:
        /*00fc*/ 	.word	0x00000000
        /*0100*/ 	.short	0x0002
        /*0102*/ 	.short	0x0010
        /*0104*/ 	.byte	0x00, 0xf5, 0x21, 0x00


	//----- nvinfo : EIATTR_KPARAM_INFO
	.align		4
.L_39:
        /*0108*/ 	.byte	0x04, 0x17
        /*010a*/ 	.short	(.L_41 - .L_40)
.L_40:
        /*010c*/ 	.word	0x00000000
        /*0110*/ 	.short	0x0001
        /*0112*/ 	.short	0x0008
        /*0114*/ 	.byte	0x00, 0xf5, 0x21, 0x00


	//----- nvinfo : EIATTR_KPARAM_INFO
	.align		4
.L_41:
        /*0118*/ 	.byte	0x04, 0x17
        /*011a*/ 	.short	(.L_43 - .L_42)
.L_42:
        /*011c*/ 	.word	0x00000000
        /*0120*/ 	.short	0x0000
        /*0122*/ 	.short	0x0000
        /*0124*/ 	.byte	0x00, 0xf5, 0x21, 0x00


	//----- nvinfo : EIATTR_SPARSE_MMA_MASK
	.align		4
.L_43:
        /*0128*/ 	.byte	0x03, 0x50
        /*012a*/ 	.short	0x0000


	//----- nvinfo : EIATTR_MAXREG_COUNT
	.align		4
        /*012c*/ 	.byte	0x03, 0x1b
        /*012e*/ 	.short	0x00ff


	//----- nvinfo : EIATTR_MERCURY_ISA_VERSION
	.align		4
        /*0130*/ 	.byte	0x03, 0x5f
        /*0132*/ 	.short	0x0101


	//----- nvinfo : EIATTR_VRC_CTA_INIT_COUNT
	.align		4
        /*0134*/ 	.byte	0x02, 0x4a
	.zero		1
	.zero		1


	//----- nvinfo : EIATTR_EXIT_INSTR_OFFSETS
	.align		4
        /*0138*/ 	.byte	0x04, 0x1c
        /*013a*/ 	.short	(.L_45 - .L_44)


	//   ....[0]....
.L_44:
        /*013c*/ 	.word	0x00000070


	//   ....[1]....
        /*0140*/ 	.word	0x00000a90


	//----- nvinfo : EIATTR_CRS_STACK_SIZE
	.align		4
.L_45:
        /*0144*/ 	.byte	0x04, 0x1e
        /*0146*/ 	.short	(.L_47 - .L_46)
.L_46:
        /*0148*/ 	.word	0x00000000


	//----- nvinfo : EIATTR_CBANK_PARAM_SIZE
	.align		4
.L_47:
        /*014c*/ 	.byte	0x03, 0x19
        /*014e*/ 	.short	0x0088


	//----- nvinfo : EIATTR_PARAM_CBANK
	.align		4
        /*0150*/ 	.byte	0x04, 0x0a
        /*0152*/ 	.short	(.L_49 - .L_48)
	.align		4
.L_48:
        /*0154*/ 	.word	index@(.nv.constant0.spmv_kernel)
        /*0158*/ 	.short	0x0380
        /*015a*/ 	.short	0x0088


	//----- nvinfo : EIATTR_SW_WAR
	.align		4
.L_49:
        /*015c*/ 	.byte	0x04, 0x36
        /*015e*/ 	.short	(.L_51 - .L_50)
.L_50:
        /*0160*/ 	.word	0x00000008
.L_51:


//--------------------- .nv.callgraph             --------------------------
	.section	.nv.callgraph,"",@"SHT_CUDA_CALLGRAPH"
	.align	4
	.sectionentsize	8
	.align		4
        /*0000*/ 	.word	0x00000000
	.align		4
        /*0004*/ 	.word	0xffffffff
	.align		4
        /*0008*/ 	.word	0x00000000
	.align		4
        /*000c*/ 	.word	0xfffffffe
	.align		4
        /*0010*/ 	.word	0x00000000
	.align		4
        /*0014*/ 	.word	0xfffffffd
	.align		4
        /*0018*/ 	.word	0x00000000
	.align		4
        /*001c*/ 	.word	0xfffffffc


//--------------------- .text.spmv_kernel         --------------------------
	.section	.text.spmv_kernel,"ax",@progbits
	.align	128
        .global         spmv_kernel
        .type           spmv_kernel,@function
        .size           spmv_kernel,(.L_x_8 - spmv_kernel)
        .other          spmv_kernel,@"STO_CUDA_ENTRY STV_DEFAULT"
spmv_kernel:
.text.spmv_kernel:
[----:B------:R-:W-:Y:S01]  /*0000*/  LDC R1, c[0x0][0x37c] ;  /* 0x0000df00ff017b82 */ /* 0x000fe20000000800 */
[----:B------:R-:W0:Y:S07]  /*0010*/  S2R R2, SR_TID.X ;  /* 0x0000000000027919 */ /* 0x000e2e0000002100 */
[----:B------:R-:W0:Y:S08]  /*0020*/  S2UR UR4, SR_CTAID.X ;  /* 0x00000000000479c3 */ /* 0x000e300000002500 */
[----:B------:R-:W0:Y:S08]  /*0030*/  LDC R3, c[0x0][0x360] ;  /* 0x0000d800ff037b82 */ /* 0x000e300000000800 */
[----:B------:R-:W1:Y:S01]  /*0040*/  LDC R0, c[0x0][0x3f0] ;  /* 0x0000fc00ff007b82 */ /* 0x000e620000000800 */
[----:B0-----:R-:W-:-:S05]  /*0050*/  IMAD R3, R3, UR4, R2 ;  /* 0x0000000403037c24 */ /* 0x001fca000f8e0202 */
[----:B-1----:R-:W-:-:S13]  /*0060*/  ISETP.GE.AND P0, PT, R3, R0, PT ;  /* 0x000000000300720c */ /* 0x002fda0003f06270 */
[----:B------:R-:W-:Y:S05]  /*0070*/  @P0 EXIT ;  /* 0x000000000000094d */ /* 0x000fea0003800000 */
[----:B------:R-:W0:Y:S01]  /*0080*/  LDC.64 R4, c[0x0][0x3d8] ;  /* 0x0000f600ff047b82 */ /* 0x000e220000000a00 */
[----:B------:R-:W1:Y:S01]  /*0090*/  LDCU.64 UR4, c[0x0][0x358] ;  /* 0x00006b00ff0477ac */ /* 0x000e620008000a00 */
[----:B0-----:R-:W-:-:S05]  /*00a0*/  IMAD.WIDE R4, R3, 0x4, R4 ;  /* 0x0000000403047825 */ /* 0x001fca00078e0204 */
[----:B-1----:R-:W2:Y:S01]  /*00b0*/  LDG.E.CONSTANT R2, desc[UR4][R4.64] ;  /* 0x0000000404027981 */ /* 0x002ea2000c1e9900 */
[----:B------:R-:W-:Y:S01]  /*00c0*/  BSSY.RECONVERGENT B0, `(.L_x_0) ;  /* 0x0000099000007945 */ /* 0x000fe20003800200 */
[----:B------:R-:W-:Y:S02]  /*00d0*/  CS2R R24, SRZ ;  /* 0x0000000000187805 */ /* 0x000fe4000001ff00 */
[----:B--2---:R-:W-:-:S13]  /*00e0*/  ISETP.GE.AND P0, PT, R2, 0x1, PT ;  /* 0x000000010200780c */ /* 0x004fda0003f06270 */
[----:B------:R-:W-:Y:S05]  /*00f0*/  @!P0 BRA `(.L_x_1) ;  /* 0x0000000800548947 */ /* 0x000fea0003800000 */
[C---:B------:R-:W-:Y:S01]  /*0100*/  ISETP.GE.U32.AND P1, PT, R2.reuse, 0x8, PT ;  /* 0x000000080200780c */ /* 0x040fe20003f26070 */
[----:B------:R-:W-:Y:S01]  /*0110*/  BSSY.RECONVERGENT B1, `(.L_x_2) ;  /* 0x0000049000017945 */ /* 0x000fe20003800200 */
[----:B------:R-:W-:Y:S01]  /*0120*/  LOP3.LUT R4, R2, 0x7, RZ, 0xc0, !PT ;  /* 0x0000000702047812 */ /* 0x000fe200078ec0ff */
[----:B------:R-:W-:Y:S01]  /*0130*/  HFMA2 R6, -RZ, RZ, 0, 0 ;  /* 0x00000000ff067431 */ /* 0x000fe200000001ff */
[----:B------:R-:W-:Y:S02]  /*0140*/  CS2R R24, SRZ ;  /* 0x0000000000187805 */ /* 0x000fe4000001ff00 */
[----:B------:R-:W-:-:S07]  /*0150*/  ISETP.NE.AND P0, PT, R4, RZ, PT ;  /* 0x000000ff0400720c */ /* 0x000fce0003f05270 */
[----:B------:R-:W-:Y:S06]  /*0160*/  @!P1 BRA `(.L_x_3) ;  /* 0x00000004000c9947 */ /* 0x000fec0003800000 */
[----:B------:R-:W-:Y:S02]  /*0170*/  LOP3.LUT R6, R2, 0x7ffffff8, RZ, 0xc0, !PT ;  /* 0x7ffffff802067812 */ /* 0x000fe400078ec0ff */
[----:B------:R-:W-:Y:S02]  /*0180*/  CS2R R24, SRZ ;  /* 0x0000000000187805 */ /* 0x000fe4000001ff00 */
[----:B------:R-:W-:Y:S02]  /*0190*/  MOV R5, R3 ;  /* 0x0000000300057202 */ /* 0x000fe40000000f00 */
[----:B------:R-:W-:-:S07]  /*01a0*/  IADD3 R7, PT, PT, -R6, RZ, RZ ;  /* 0x000000ff06077210 */ /* 0x000fce0007ffe1ff */
.L_x_4:
[----:B------:R-:W0:Y:S08]  /*01b0*/  LDC.64 R10, c[0x0][0x3c0] ;  /* 0x0000f000ff0a7b82 */ /* 0x000e300000000a00 */
[----:B------:R-:W1:Y:S08]  /*01c0*/  LDC.64 R8, c[0x0][0x3e8] ;  /* 0x0000fa00ff087b82 */ /* 0x000e700000000a00 */
[----:B------:R-:W2:Y:S01]  /*01d0*/  LDC.64 R28, c[0x0][0x3a8] ;  /* 0x0000ea00ff1c7b82 */ /* 0x000ea20000000a00 */
[----:B0-----:R-:W-:-:S05]  /*01e0*/  IMAD.WIDE R10, R5, 0x4, R10 ;  /* 0x00000004050a7825 */ /* 0x001fca00078e020a */
[----:B------:R-:W1:Y:S01]  /*01f0*/  LDG.E.CONSTANT R17, desc[UR4][R10.64] ;  /* 0x000000040a117981 */ /* 0x000e62000c1e9900 */
[----:B------:R-:W-:-:S05]  /*0200*/  IMAD.WIDE R14, R0, 0x4, R10 ;  /* 0x00000004000e7825 */ /* 0x000fca00078e020a */
[----:B------:R-:W3:Y:S01]  /*0210*/  LDG.E.CONSTANT R13, desc[UR4][R14.64] ;  /* 0x000000040e0d7981 */ /* 0x000ee2000c1e9900 */
[----:B------:R-:W-:-:S04]  /*0220*/  IMAD.WIDE R26, R0, 0x4, R14 ;  /* 0x00000004001a7825 */ /* 0x000fc800078e020e */
[----:B--2---:R-:W-:Y:S01]  /*0230*/  IMAD.WIDE R28, R5, 0x8, R28 ;  /* 0x00000008051c7825 */ /* 0x004fe200078e021c */
[----:B------:R-:W2:Y:S04]  /*0240*/  LDG.E.CONSTANT R21, desc[UR4][R26.64] ;  /* 0x000000041a157981 */ /* 0x000ea8000c1e9900 */
[----:B------:R0:W4:Y:S01]  /*0250*/  LDG.E.64.CONSTANT R18, desc[UR4][R28.64] ;  /* 0x000000041c127981 */ /* 0x000122000c1e9b00 */
[----:B-1----:R-:W-:-:S06]  /*0260*/  IMAD.WIDE R16, R17, 0x8, R8 ;  /* 0x0000000811107825 */ /* 0x002fcc00078e0208 */
[----:B------:R-:W4:Y:S01]  /*0270*/  LDG.E.64 R16, desc[UR4][R16.64] ;  /* 0x0000000410107981 */ /* 0x000f22000c1e1b00 */
[----:B---3--:R-:W-:-:S04]  /*0280*/  IMAD.WIDE R12, R13, 0x8, R8 ;  /* 0x000000080d0c7825 */ /* 0x008fc800078e0208 */
[C---:B0-----:R-:W-:Y:S02]  /*0290*/  IMAD.WIDE R28, R0.reuse, 0x8, R28 ;  /* 0x00000008001c7825 */ /* 0x041fe400078e021c */
[----:B------:R-:W3:Y:S02]  /*02a0*/  LDG.E.64 R12, desc[UR4][R12.64] ;  /* 0x000000040c0c7981 */ /* 0x000ee4000c1e1b00 */
[C---:B------:R-:W-:Y:S02]  /*02b0*/  IMAD.WIDE R22, R0.reuse, 0x4, R26 ;  /* 0x0000000400167825 */ /* 0x040fe400078e021a */
[----:B------:R-:W3:Y:S02]  /*02c0*/  LDG.E.64.CONSTANT R10, desc[UR4][R28.64] ;  /* 0x000000041c0a7981 */ /* 0x000ee4000c1e9b00 */
[----:B--2---:R-:W-:Y:S02]  /*02d0*/  IMAD.WIDE R20, R21, 0x8, R8 ;  /* 0x0000000815147825 */ /* 0x004fe400078e0208 */
[----:B------:R0:W2:Y:S02]  /*02e0*/  LDG.E.CONSTANT R27, desc[UR4][R22.64] ;  /* 0x00000004161b7981 */ /* 0x0000a4000c1e9900 */
[----:B------:R-:W-:-:S02]  /*02f0*/  IMAD.WIDE R14, R0, 0x8, R28 ;  /* 0x00000008000e7825 */ /* 0x000fc400078e021c */
[----:B------:R-:W5:Y:S02]  /*0300*/  LDG.E.64 R20, desc[UR4][R20.64] ;  /* 0x0000000414147981 */ /* 0x000f64000c1e1b00 */
[C---:B0-----:R-:W-:Y:S01]  /*0310*/  IMAD.WIDE R22, R0.reuse, 0x4, R22 ;  /* 0x0000000400167825 */ /* 0x041fe200078e0216 */
[----:B----4-:R-:W-:Y:S01]  /*0320*/  DFMA R16, R18, R16, R24 ;  /* 0x000000101210722b */ /* 0x010fe20000000018 */
[----:B------:R0:W5:Y:S04]  /*0330*/  LDG.E.64.CONSTANT R18, desc[UR4][R14.64] ;  /* 0x000000040e127981 */ /* 0x000168000c1e9b00 */
[----:B------:R1:W4:Y:S03]  /*0340*/  LDG.E.CONSTANT R25, desc[UR4][R22.64] ;  /* 0x0000000416197981 */ /* 0x000326000c1e9900 */
[----:B---3--:R-:W-:Y:S01]  /*0350*/  DFMA R10, R10, R12, R16 ;  /* 0x0000000c0a0a722b */ /* 0x008fe20000000010 */
[----:B------:R-:W-:-:S04]  /*0360*/  IMAD.WIDE R12, R0, 0x4, R22 ;  /* 0x00000004000c7825 */ /* 0x000fc800078e0216 */
[----:B--2---:R-:W-:Y:S01]  /*0370*/  IMAD.WIDE R26, R27, 0x8, R8 ;  /* 0x000000081b1a7825 */ /* 0x004fe200078e0208 */
[----:B------:R-:W2:Y:S03]  /*0380*/  LDG.E.CONSTANT R29, desc[UR4][R12.64] ;  /* 0x000000040c1d7981 */ /* 0x000ea6000c1e9900 */
[C---:B------:R-:W-:Y:S02]  /*0390*/  IMAD.WIDE R16, R0.reuse, 0x8, R14 ;  /* 0x0000000800107825 */ /* 0x040fe400078e020e */
[----:B------:R-:W3:Y:S02]  /*03a0*/  LDG.E.64 R26, desc[UR4][R26.64] ;  /* 0x000000041a1a7981 */ /* 0x000ee4000c1e1b00 */
[----:B0-----:R-:W-:-:S04]  /*03b0*/  IMAD.WIDE R14, R0, 0x4, R12 ;  /* 0x00000004000e7825 */ /* 0x001fc800078e020c */
[----:B-1----:R-:W-:Y:S01]  /*03c0*/  IMAD.WIDE R22, R0, 0x8, R16 ;  /* 0x0000000800167825 */ /* 0x002fe200078e0210 */
[----:B------:R-:W3:Y:S04]  /*03d0*/  LDG.E.CONSTANT R28, desc[UR4][R14.64] ;  /* 0x000000040e1c7981 */ /* 0x000ee8000c1e9900 */
[----:B------:R0:W3:Y:S01]  /*03e0*/  LDG.E.64.CONSTANT R12, desc[UR4][R22.64] ;  /* 0x00000004160c7981 */ /* 0x0000e2000c1e9b00 */
[----:B-----5:R-:W-:-:S03]  /*03f0*/  DFMA R18, R18, R20, R10 ;  /* 0x000000141212722b */ /* 0x020fc6000000000a */
[----:B------:R2:W5:Y:S01]  /*0400*/  LDG.E.64.CONSTANT R10, desc[UR4][R16.64] ;  /* 0x00000004100a7981 */ /* 0x000562000c1e9b00 */
[----:B----4-:R-:W-:-:S04]  /*0410*/  IMAD.WIDE R20, R25, 0x8, R8 ;  /* 0x0000000819147825 */ /* 0x010fc800078e0208 */
[C---:B------:R-:W-:Y:S02]  /*0420*/  IMAD.WIDE R24, R0.reuse, 0x4, R14 ;  /* 0x0000000400187825 */ /* 0x040fe400078e020e */
[----:B------:R-:W4:Y:S04]  /*0430*/  LDG.E.64 R20, desc[UR4][R20.64] ;  /* 0x0000000414147981 */ /* 0x000f28000c1e1b00 */
[----:B------:R-:W4:Y:S01]  /*0440*/  LDG.E.CONSTANT R25, desc[UR4][R24.64] ;  /* 0x0000000418197981 */ /* 0x000f22000c1e9900 */
[----:B0-----:R-:W-:-:S04]  /*0450*/  IMAD.WIDE R22, R0, 0x8, R22 ;  /* 0x0000000800167825 */ /* 0x001fc800078e0216 */
[----:B--2---:R-:W-:-:S06]  /*0460*/  IMAD.WIDE R16, R29, 0x8, R8 ;  /* 0x000000081d107825 */ /* 0x004fcc00078e0208 */
[----:B------:R-:W2:Y:S01]  /*0470*/  LDG.E.64 R16, desc[UR4][R16.64] ;  /* 0x0000000410107981 */ /* 0x000ea2000c1e1b00 */
[----:B---3--:R-:W-:-:S06]  /*0480*/  IMAD.WIDE R28, R28, 0x8, R8 ;  /* 0x000000081c1c7825 */ /* 0x008fcc00078e0208 */
[----:B------:R-:W3:Y:S01]  /*0490*/  LDG.E.64 R28, desc[UR4][R28.64] ;  /* 0x000000041c1c7981 */ /* 0x000ee2000c1e1b00 */
[----:B-----5:R-:W-:-:S03]  /*04a0*/  DFMA R18, R10, R26, R18 ;  /* 0x0000001a0a12722b */ /* 0x020fc60000000012 */
[----:B------:R-:W2:Y:S01]  /*04b0*/  LDG.E.64.CONSTANT R10, desc[UR4][R22.64] ;  /* 0x00000004160a7981 */ /* 0x000ea2000c1e9b00 */
[----:B------:R-:W-:-:S04]  /*04c0*/  IMAD.WIDE R26, R0, 0x8, R22 ;  /* 0x00000008001a7825 */ /* 0x000fc800078e0216 */
[----:B----4-:R-:W-:Y:S01]  /*04d0*/  DFMA R18, R12, R20, R18 ;  /* 0x000000140c12722b */ /* 0x010fe20000000012 */
[----:B------:R-:W3:Y:S01]  /*04e0*/  LDG.E.64.CONSTANT R12, desc[UR4][R26.64] ;  /* 0x000000041a0c7981 */ /* 0x000ee2000c1e9b00 */
[----:B------:R-:W-:-:S04]  /*04f0*/  IMAD.WIDE R14, R0, 0x8, R26 ;  /* 0x00000008000e7825 */ /* 0x000fc800078e021a */
[----:B------:R-:W-:Y:S02]  /*0500*/  IMAD.WIDE R8, R25, 0x8, R8 ;  /* 0x0000000819087825 */ /* 0x000fe400078e0208 */
[----:B------:R-:W4:Y:S04]  /*0510*/  LDG.E.64.CONSTANT R14, desc[UR4][R14.64] ;  /* 0x000000040e0e7981 */ /* 0x000f28000c1e9b00 */
[----:B------:R-:W4:Y:S01]  /*0520*/  LDG.E.64 R8, desc[UR4][R8.64] ;  /* 0x0000000408087981 */ /* 0x000f22000c1e1b00 */
[----:B------:R-:W-:-:S04]  /*0530*/  IADD3 R7, PT, PT, R7, 0x8, RZ ;  /* 0x0000000807077810 */ /* 0x000fc80007ffe0ff */
[----:B------:R-:W-:Y:S02]  /*0540*/  ISETP.NE.AND P1, PT, R7, RZ, PT ;  /* 0x000000ff0700720c */ /* 0x000fe40003f25270 */
[----:B------:R-:W-:Y:S01]  /*0550*/  LEA R5, R0, R5, 0x3 ;  /* 0x0000000500057211 */ /* 0x000fe200078e18ff */
[----:B--2---:R-:W-:-:S08]  /*0560*/  DFMA R10, R10, R16, R18 ;  /* 0x000000100a0a722b */ /* 0x004fd00000000012 */
[----:B---3--:R-:W-:-:S08]  /*0570*/  DFMA R10, R12, R28, R10 ;  /* 0x0000001c0c0a722b */ /* 0x008fd0000000000a */
[----:B----4-:R-:W-:Y:S01]  /*0580*/  DFMA R24, R14, R8, R10 ;  /* 0x000000080e18722b */ /* 0x010fe2000000000a */
[----:B------:R-:W-:Y:S10]  /*0590*/  @P1 BRA `(.L_x_4) ;  /* 0xfffffffc00041947 */ /* 0x000ff4000383ffff */
.L_x_3:
[----:B------:R-:W-:Y:S05]  /*05a0*/  BSYNC.RECONVERGENT B1 ;  /* 0x0000000000017941 */ /* 0x000fea0003800200 */
.L_x_2:
[----:B------:R-:W-:Y:S05]  /*05b0*/  @!P0 BRA `(.L_x_1) ;  /* 0x0000000400248947 */ /* 0x000fea0003800000 */
[----:B------:R-:W-:Y:S01]  /*05c0*/  ISETP.GE.U32.AND P0, PT, R4, 0x4, PT ;  /* 0x000000040400780c */ /* 0x000fe20003f06070 */
[----:B------:R-:W-:Y:S01]  /*05d0*/  BSSY.RECONVERGENT B1, `(.L_x_5) ;  /* 0x0000025000017945 */ /* 0x000fe20003800200 */
[----:B------:R-:W-:-:S04]  /*05e0*/  LOP3.LUT R7, R2, 0x3, RZ, 0xc0, !PT ;  /* 0x0000000302077812 */ /* 0x000fc800078ec0ff */
[----:B------:R-:W-:-:S07]  /*05f0*/  ISETP.NE.AND P1, PT, R7, RZ, PT ;  /* 0x000000ff0700720c */ /* 0x000fce0003f25270 */
[----:B------:R-:W-:Y:S06]  /*0600*/  @!P0 BRA `(.L_x_6) ;  /* 0x0000000000848947 */ /* 0x000fec0003800000 */
[----:B------:R-:W0:Y:S01]  /*0610*/  LDC.64 R10, c[0x0][0x3c0] ;  /* 0x0000f000ff0a7b82 */ /* 0x000e220000000a00 */
[----:B------:R-:W-:-:S07]  /*0620*/  IMAD R13, R6, R0, R3 ;  /* 0x00000000060d7224 */ /* 0x000fce00078e0203 */
[----:B------:R-:W1:Y:S08]  /*0630*/  LDC.64 R4, c[0x0][0x3e8] ;  /* 0x0000fa00ff047b82 */ /* 0x000e700000000a00 */
[----:B------:R-:W2:Y:S01]  /*0640*/  LDC.64 R28, c[0x0][0x3a8] ;  /* 0x0000ea00ff1c7b82 */ /* 0x000ea20000000a00 */
[----:B0-----:R-:W-:-:S05]  /*0650*/  IMAD.WIDE R10, R13, 0x4, R10 ;  /* 0x000000040d0a7825 */ /* 0x001fca00078e020a */
[----:B------:R-:W1:Y:S01]  /*0660*/  LDG.E.CONSTANT R15, desc[UR4][R10.64] ;  /* 0x000000040a0f7981 */ /* 0x000e62000c1e9900 */
[----:B------:R-:W-:-:S05]  /*0670*/  IMAD.WIDE R16, R0, 0x4, R10 ;  /* 0x0000000400107825 */ /* 0x000fca00078e020a */
[----:B------:R-:W3:Y:S01]  /*0680*/  LDG.E.CONSTANT R9, desc[UR4][R16.64] ;  /* 0x0000000410097981 */ /* 0x000ee2000c1e9900 */
[----:B------:R-:W-:-:S05]  /*0690*/  IMAD.WIDE R18, R0, 0x4, R16 ;  /* 0x0000000400127825 */ /* 0x000fca00078e0210 */
[----:B------:R-:W4:Y:S01]  /*06a0*/  LDG.E.CONSTANT R21, desc[UR4][R18.64] ;  /* 0x0000000412157981 */ /* 0x000f22000c1e9900 */
[----:B------:R-:W-:-:S05]  /*06b0*/  IMAD.WIDE R22, R0, 0x4, R18 ;  /* 0x0000000400167825 */ /* 0x000fca00078e0212 */
[----:B------:R-:W5:Y:S01]  /*06c0*/  LDG.E.CONSTANT R27, desc[UR4][R22.64] ;  /* 0x00000004161b7981 */ /* 0x000f62000c1e9900 */
[----:B--2---:R-:W-:-:S05]  /*06d0*/  IMAD.WIDE R28, R13, 0x8, R28 ;  /* 0x000000080d1c7825 */ /* 0x004fca00078e021c */
[----:B------:R0:W2:Y:S02]  /*06e0*/  LDG.E.64.CONSTANT R12, desc[UR4][R28.64] ;  /* 0x000000041c0c7981 */ /* 0x0000a4000c1e9b00 */
[----:B0-----:R-:W-:-:S04]  /*06f0*/  IMAD.WIDE R28, R0, 0x8, R28 ;  /* 0x00000008001c7825 */ /* 0x001fc800078e021c */
[----:B------:R-:W-:-:S05]  /*0700*/  IMAD.WIDE R18, R0, 0x8, R28 ;  /* 0x0000000800127825 */ /* 0x000fca00078e021c */
[----:B------:R-:W2:Y:S01]  /*0710*/  LDG.E.64.CONSTANT R16, desc[UR4][R18.64] ;  /* 0x0000000412107981 */ /* 0x000ea2000c1e9b00 */
[----:B------:R-:W-:-:S06]  /*0720*/  IMAD.WIDE R22, R0, 0x8, R18 ;  /* 0x0000000800167825 */ /* 0x000fcc00078e0212 */
[----:B------:R-:W2:Y:S01]  /*0730*/  LDG.E.64.CONSTANT R22, desc[UR4][R22.64] ;  /* 0x0000000416167981 */ /* 0x000ea2000c1e9b00 */
[----:B-1----:R-:W-:-:S06]  /*0740*/  IMAD.WIDE R14, R15, 0x8, R4 ;  /* 0x000000080f0e7825 */ /* 0x002fcc00078e0204 */
[----:B------:R-:W2:Y:S01]  /*0750*/  LDG.E.64 R14, desc[UR4][R14.64] ;  /* 0x000000040e0e7981 */ /* 0x000ea2000c1e1b00 */
[----:B---3--:R-:W-:-:S03]  /*0760*/  IMAD.WIDE R10, R9, 0x8, R4 ;  /* 0x00000008090a7825 */ /* 0x008fc600078e0204 */
[----:B------:R-:W3:Y:S01]  /*0770*/  LDG.E.64.CONSTANT R8, desc[UR4][R28.64] ;  /* 0x000000041c087981 */ /* 0x000ee2000c1e9b00 */
[----:B----4-:R-:W-:-:S03]  /*0780*/  IMAD.WIDE R20, R21, 0x8, R4 ;  /* 0x0000000815147825 */ /* 0x010fc600078e0204 */
[----:B------:R-:W3:Y:S04]  /*0790*/  LDG.E.64 R10, desc[UR4][R10.64] ;  /* 0x000000040a0a7981 */ /* 0x000ee8000c1e1b00 */
[----:B------:R-:W4:Y:S01]  /*07a0*/  LDG.E.64 R20, desc[UR4][R20.64] ;  /* 0x0000000414147981 */ /* 0x000f22000c1e1b00 */
[----:B-----5:R-:W-:-:S06]  /*07b0*/  IMAD.WIDE R4, R27, 0x8, R4 ;  /* 0x000000081b047825 */ /* 0x020fcc00078e0204 */
[----:B------:R-:W5:Y:S01]  /*07c0*/  LDG.E.64 R4, desc[UR4][R4.64] ;  /* 0x0000000404047981 */ /* 0x000f62000c1e1b00 */
[----:B------:R-:W-:Y:S01]  /*07d0*/  IADD3 R6, PT, PT, R6, 0x4, RZ ;  /* 0x0000000406067810 */ /* 0x000fe20007ffe0ff */
[----:B--2---:R-:W-:-:S08]  /*07e0*/  DFMA R12, R12, R14, R24 ;  /* 0x0000000e0c0c722b */ /* 0x004fd00000000018 */
[----:B---3--:R-:W-:-:S08]  /*07f0*/  DFMA R8, R8, R10, R12 ;  /* 0x0000000a0808722b */ /* 0x008fd0000000000c */
[----:B----4-:R-:W-:-:S08]  /*0800*/  DFMA R8, R16, R20, R8 ;  /* 0x000000141008722b */ /* 0x010fd00000000008 */
[----:B-----5:R-:W-:-:S11]  /*0810*/  DFMA R24, R22, R4, R8 ;  /* 0x000000041618722b */ /* 0x020fd60000000008 */
.L_x_6:
[----:B------:R-:W-:Y:S05]  /*0820*/  BSYNC.RECONVERGENT B1 ;  /* 0x0000000000017941 */ /* 0x000fea0003800200 */
.L_x_5:
[----:B------:R-:W-:Y:S05]  /*0830*/  @!P1 BRA `(.L_x_1) ;  /* 0x0000000000849947 */ /* 0x000fea0003800000 */
[----:B------:R-:W-:Y:S02]  /*0840*/  ISETP.NE.AND P0, PT, R7, 0x1, PT ;  /* 0x000000010700780c */ /* 0x000fe40003f05270 */
[----:B------:R-:W-:-:S04]  /*0850*/  LOP3.LUT R2, R2, 0x1, RZ, 0xc0, !PT ;  /* 0x0000000102027812 */ /* 0x000fc800078ec0ff */
[----:B------:R-:W-:-:S07]  /*0860*/  ISETP.NE.U32.AND P1, PT, R2, 0x1, PT ;  /* 0x000000010200780c */ /* 0x000fce0003f25070 */
[----:B------:R-:W0:Y:S01]  /*0870*/  @P0 LDC.64 R4, c[0x0][0x3c0] ;  /* 0x0000f000ff040b82 */ /* 0x000e220000000a00 */
[----:B------:R-:W-:-:S07]  /*0880*/  @P0 IMAD R7, R6, R0, R3 ;  /* 0x0000000006070224 */ /* 0x000fce00078e0203 */
[----:B------:R-:W1:Y:S01]  /*0890*/  @!P1 LDC.64 R16, c[0x0][0x3c0] ;  /* 0x0000f000ff109b82 */ /* 0x000e620000000a00 */
[----:B------:R-:W-:-:S07]  /*08a0*/  @P0 IADD3 R6, PT, PT, R6, 0x2, RZ ;  /* 0x0000000206060810 */ /* 0x000fce0007ffe0ff */
[----:B------:R-:W2:Y:S01]  /*08b0*/  @P0 LDC.64 R12, c[0x0][0x3e8] ;  /* 0x0000fa00ff0c0b82 */ /* 0x000ea20000000a00 */
[----:B0-----:R-:W-:-:S07]  /*08c0*/  @P0 IMAD.WIDE R20, R7, 0x4, R4 ;  /* 0x0000000407140825 */ /* 0x001fce00078e0204 */
[----:B------:R-:W0:Y:S01]  /*08d0*/  @!P1 LDC.64 R10, c[0x0][0x3a8] ;  /* 0x0000ea00ff0a9b82 */ /* 0x000e220000000a00 */
[----:B------:R3:W2:Y:S01]  /*08e0*/  @P0 LDG.E.CONSTANT R23, desc[UR4][R20.64] ;  /* 0x0000000414170981 */ /* 0x0006a2000c1e9900 */
[----:B------:R-:W-:-:S06]  /*08f0*/  @P0 IMAD.WIDE R14, R0, 0x4, R20 ;  /* 0x00000004000e0825 */ /* 0x000fcc00078e0214 */
[----:B------:R-:W3:Y:S01]  /*0900*/  @P0 LDC.64 R4, c[0x0][0x3a8] ;  /* 0x0000ea00ff040b82 */ /* 0x000ee20000000a00 */
[----:B------:R-:W-:Y:S01]  /*0910*/  @!P1 IMAD R19, R6, R0, R3 ;  /* 0x0000000006139224 */ /* 0x000fe200078e0203 */
[----:B------:R-:W4:Y:S03]  /*0920*/  @P0 LDG.E.CONSTANT R15, desc[UR4][R14.64] ;  /* 0x000000040e0f0981 */ /* 0x000f26000c1e9900 */
[----:B-1----:R-:W-:-:S03]  /*0930*/  @!P1 IMAD.WIDE R16, R19, 0x4, R16 ;  /* 0x0000000413109825 */ /* 0x002fc600078e0210 */
[----:B------:R-:W1:Y:S03]  /*0940*/  @!P1 LDC.64 R8, c[0x0][0x3e8] ;  /* 0x0000fa00ff089b82 */ /* 0x000e660000000a00 */
[----:B------:R-:W1:Y:S01]  /*0950*/  @!P1 LDG.E.CONSTANT R17, desc[UR4][R16.64] ;  /* 0x0000000410119981 */ /* 0x000e62000c1e9900 */
[----:B---3--:R-:W-:-:S05]  /*0960*/  @P0 IMAD.WIDE R20, R7, 0x8, R4 ;  /* 0x0000000807140825 */ /* 0x008fca00078e0204 */
[----:B------:R-:W3:Y:S01]  /*0970*/  @P0 LDG.E.64.CONSTANT R6, desc[UR4][R20.64] ;  /* 0x0000000414060981 */ /* 0x000ee2000c1e9b00 */
[----:B0-----:R-:W-:-:S06]  /*0980*/  @!P1 IMAD.WIDE R10, R19, 0x8, R10 ;  /* 0x00000008130a9825 */ /* 0x001fcc00078e020a */
[----:B------:R-:W5:Y:S01]  /*0990*/  @!P1 LDG.E.64.CONSTANT R10, desc[UR4][R10.64] ;  /* 0x000000040a0a9981 */ /* 0x000f62000c1e9b00 */
[----:B--2---:R-:W-:-:S06]  /*09a0*/  @P0 IMAD.WIDE R4, R23, 0x8, R12 ;  /* 0x0000000817040825 */ /* 0x004fcc00078e020c */
[----:B------:R-:W3:Y:S01]  /*09b0*/  @P0 LDG.E.64 R4, desc[UR4][R4.64] ;  /* 0x0000000404040981 */ /* 0x000ee2000c1e1b00 */
[----:B----4-:R-:W-:-:S04]  /*09c0*/  @P0 IMAD.WIDE R14, R15, 0x8, R12 ;  /* 0x000000080f0e0825 */ /* 0x010fc800078e020c */
[----:B------:R-:W-:Y:S02]  /*09d0*/  @P0 IMAD.WIDE R22, R0, 0x8, R20 ;  /* 0x0000000800160825 */ /* 0x000fe400078e0214 */
[----:B------:R-:W2:Y:S02]  /*09e0*/  @P0 LDG.E.64 R14, desc[UR4][R14.64] ;  /* 0x000000040e0e0981 */ /* 0x000ea4000c1e1b00 */
[----:B-1----:R-:W-:Y:S02]  /*09f0*/  @!P1 IMAD.WIDE R8, R17, 0x8, R8 ;  /* 0x0000000811089825 */ /* 0x002fe400078e0208 */
[----:B------:R-:W2:Y:S04]  /*0a00*/  @P0 LDG.E.64.CONSTANT R12, desc[UR4][R22.64] ;  /* 0x00000004160c0981 */ /* 0x000ea8000c1e9b00 */
[----:B------:R-:W5:Y:S01]  /*0a10*/  @!P1 LDG.E.64 R8, desc[UR4][R8.64] ;  /* 0x0000000408089981 */ /* 0x000f62000c1e1b00 */
[----:B---3--:R-:W-:-:S08]  /*0a20*/  @P0 DFMA R6, R6, R4, R24 ;  /* 0x000000040606022b */ /* 0x008fd00000000018 */
[----:B--2---:R-:W-:-:S08]  /*0a30*/  @P0 DFMA R24, R12, R14, R6 ;  /* 0x0000000e0c18022b */ /* 0x004fd00000000006 */
[----:B-----5:R-:W-:-:S11]  /*0a40*/  @!P1 DFMA R24, R10, R8, R24 ;  /* 0x000000080a18922b */ /* 0x020fd60000000018 */
.L_x_1:
[----:B------:R-:W-:Y:S05]  /*0a50*/  BSYNC.RECONVERGENT B0 ;  /* 0x0000000000007941 */ /* 0x000fea0003800200 */
.L_x_0:
[----:B------:R-:W0:Y:S02]  /*0a60*/  LDC.64 R4, c[0x0][0x400] ;  /* 0x00010000ff047b82 */ /* 0x000e240000000a00 */
[----:B0-----:R-:W-:-:S05]  /*0a70*/  IMAD.WIDE R2, R3, 0x8, R4 ;  /* 0x0000000803027825 */ /* 0x001fca00078e0204 */
[----:B------:R-:W-:Y:S01]  /*0a80*/  STG.E.64 desc[UR4][R2.64], R24 ;  /* 0x0000001802007986 */ /* 0x000fe2000c101b04 */
[----:B------:R-:W-:Y:S05]  /*0a90*/  EXIT ;  /* 0x000000000000794d */ /* 0x000fea0003800000 */
.L_x_7:
[----:B------:R-:W-:-:S00]  /*0aa0*/  BRA `(.L_x_7) ;  /* 0xfffffffc00fc7947 */ /* 0x000fc0000383ffff */
[----:B------:R-:W-:-:S00]  /*0ab0*/  NOP ;  /* 0x0000000000007918 */ /* 0x000fc00000000000 */
        /* <DEDUP_REMOVED lines=12> */
.L_x_8:


//--------------------- .nv.shared.reserved.0     --------------------------
	.section	.nv.shared.reserved.0,"aw",@nobits
	.weak		__nv_reservedSMEM_offset_0_alias
	.size		__nv_reservedSMEM_offset_0_alias, 0, 64
	.other		__nv_reservedSMEM_offset_0_alias,@"STO_CUDA_RESERVED_SHARED STV_DEFAULT"
__nv_reservedSMEM_offset_0_alias:
	.zero		0
	.zero		64


//--------------------- .nv.constant0.spmv_kernel --------------------------
	.section	.nv.constant0.spmv_kernel,"a",@progbits
	.sectionflags	@""
	.align	4
.nv.constant0.spmv_kernel:
	.zero		1032


//--------------------- SYMBOLS --------------------------

	.type		.nv.reservedSmem.offset0,@object
	.size		.nv.reservedSmem.offset0,0x4
